//
// Generated by NVIDIA NVVM Compiler
//
// Compiler Build ID: CL-36424714
// Cuda compilation tools, release 13.0, V13.0.88
// Based on NVVM 20.0.0
//

.version 9.0
.target sm_100
.address_size 64

	// .globl	_Z15nn_ReLU6_kernelPfS_
.global .align 4 .b8 x[256];
.global .align 4 .b8 relu_out[256];
.global .align 4 .b8 six[256];
.global .align 4 .b8 result[256];

.visible .entry _Z15nn_ReLU6_kernelPfS_(
	.param .u64 .ptr .align 1 _Z15nn_ReLU6_kernelPfS__param_0,
	.param .u64 .ptr .align 1 _Z15nn_ReLU6_kernelPfS__param_1
)
{
	.reg .pred 	%p<4>;
	.reg .b32 	%r<12>;
	.reg .b32 	%f<4>;
	.reg .b64 	%rd<22>;

	ld.param.u64 	%rd1, [_Z15nn_ReLU6_kernelPfS__param_0];
	ld.param.u64 	%rd2, [_Z15nn_ReLU6_kernelPfS__param_1];
	mov.u32 	%r3, %tid.y;
	mov.u32 	%r4, %ctaid.y;
	mov.u32 	%r5, %ntid.y;
	mad.lo.s32 	%r1, %r4, %r5, %r3;
	mov.u32 	%r6, %tid.x;
	mov.u32 	%r7, %ctaid.x;
	mov.u32 	%r8, %ntid.x;
	mad.lo.s32 	%r2, %r7, %r8, %r6;
	setp.gt.u32 	%p1, %r1, 7;
	setp.gt.s32 	%p2, %r2, 7;
	or.pred  	%p3, %p1, %p2;
	@%p3 bra 	$L__BB0_2;
	cvta.to.global.u64 	%rd3, %rd1;
	cvta.to.global.u64 	%rd4, %rd2;
	shl.b32 	%r9, %r1, 3;
	add.s32 	%r10, %r9, %r2;
	mul.wide.s32 	%rd5, %r10, 4;
	add.s64 	%rd6, %rd3, %rd5;
	ld.global.f32 	%f1, [%rd6];
	mul.wide.u32 	%rd7, %r1, 32;
	mov.u64 	%rd8, x;
	add.s64 	%rd9, %rd8, %rd7;
	mul.wide.s32 	%rd10, %r2, 4;
	add.s64 	%rd11, %rd9, %rd10;
	st.global.f32 	[%rd11], %f1;
	max.f32 	%f2, %f1, 0f00000000;
	mov.u64 	%rd12, relu_out;
	add.s64 	%rd13, %rd12, %rd7;
	add.s64 	%rd14, %rd13, %rd10;
	st.global.f32 	[%rd14], %f2;
	mov.u64 	%rd15, six;
	add.s64 	%rd16, %rd15, %rd7;
	add.s64 	%rd17, %rd16, %rd10;
	mov.b32 	%r11, 1086324736;
	st.global.u32 	[%rd17], %r11;
	min.f32 	%f3, %f2, 0f40C00000;
	mov.u64 	%rd18, result;
	add.s64 	%rd19, %rd18, %rd7;
	add.s64 	%rd20, %rd19, %rd10;
	st.global.f32 	[%rd20], %f3;
	add.s64 	%rd21, %rd4, %rd5;
	st.global.f32 	[%rd21], %f3;
$L__BB0_2:
	ret;

}


// ===== COMPILED SASS (sm_100) =====

	.target	sm_100

	.elftype	@"ET_EXEC"


//--------------------- .note.nv.tkinfo           --------------------------
	.section	.note.nv.tkinfo,"",@"SHT_NOTE"
	.sectionflags	@"SHF_NOTE_NV_TKINFO"
	.tkinfo
        /*0018*/ 	.word	0x00000002
        /*0030*/ 	.string	""
        /*0030*/ 	.string	"ptxas"
        /*0030*/ 	.string	"Cuda compilation tools, release 13.0, V13.0.88"
        /*0030*/ 	.string	"Build cuda_13.0.r13.0/compiler.36424714_0"
        /*0030*/ 	.string	"-arch sm_100 -m 64 "



//--------------------- .note.nv.cuinfo           --------------------------
	.section	.note.nv.cuinfo,"",@"SHT_NOTE"
	.sectionflags	@"SHF_NOTE_NV_CUINFO"
        /*0018*/ 	.short	0x0002
        /*001a*/ 	.short	0x0064
        /*001c*/ 	.short	0x0082
	.zero		2


//--------------------- .nv.info                  --------------------------
	.section	.nv.info,"",@"SHT_CUDA_INFO"
	.align	4


	//----- nvinfo : EIATTR_REGCOUNT
	.align		4
        /*0000*/ 	.byte	0x04, 0x2f
        /*0002*/ 	.short	(.L_5 - .L_4)
	.align		4
.L_4:
        /*0004*/ 	.word	index@(_Z15nn_ReLU6_kernelPfS_)
        /*0008*/ 	.word	0x00000014


	//----- nvinfo : EIATTR_FRAME_SIZE
	.align		4
.L_5:
        /*000c*/ 	.byte	0x04, 0x11
        /*000e*/ 	.short	(.L_7 - .L_6)
	.align		4
.L_6:
        /*0010*/ 	.word	index@(_Z15nn_ReLU6_kernelPfS_)
        /*0014*/ 	.word	0x00000000


	//----- nvinfo : EIATTR_MIN_STACK_SIZE
	.align		4
.L_7:
        /*0018*/ 	.byte	0x04, 0x12
        /*001a*/ 	.short	(.L_9 - .L_8)
	.align		4
.L_8:
        /*001c*/ 	.word	index@(_Z15nn_ReLU6_kernelPfS_)
        /*0020*/ 	.word	0x00000000
.L_9:


//--------------------- .nv.compat                --------------------------
	.section	.nv.compat,"",@"SHT_CUDA_COMPAT_INFO"
	.align	4
        /*0000*/ 	.byte	0x02, 0x09, 0x00, 0x00, 0x02, 0x02, 0x01, 0x00, 0x02, 0x05, 0x05, 0x00, 0x03, 0x07, 0x01, 0x01
        /*0010*/ 	.byte	0x02, 0x03, 0x00, 0x00, 0x02, 0x06, 0x01, 0x00, 0x04, 0x0b, 0x08, 0x00, 0x09, 0x00, 0x00, 0x00
        /*0020*/ 	.byte	0x00, 0x00, 0x00, 0x00


//--------------------- .nv.info._Z15nn_ReLU6_kernelPfS_ --------------------------
	.section	.nv.info._Z15nn_ReLU6_kernelPfS_,"",@"SHT_CUDA_INFO"
	.sectionflags	@""
	.align	4


	//----- nvinfo : EIATTR_CUDA_API_VERSION
	.align		4
        /*0000*/ 	.byte	0x04, 0x37
        /*0002*/ 	.short	(.L_11 - .L_10)
.L_10:
        /*0004*/ 	.word	0x00000082


	//----- nvinfo : EIATTR_KPARAM_INFO
	.align		4
.L_11:
        /*0008*/ 	.byte	0x04, 0x17
        /*000a*/ 	.short	(.L_13 - .L_12)
.L_12:
        /*000c*/ 	.word	0x00000000
        /*0010*/ 	.short	0x0001
        /*0012*/ 	.short	0x0008
        /*0014*/ 	.byte	0x00, 0xf5, 0x21, 0x00


	//----- nvinfo : EIATTR_KPARAM_INFO
	.align		4
.L_13:
        /*0018*/ 	.byte	0x04, 0x17
        /*001a*/ 	.short	(.L_15 - .L_14)
.L_14:
        /*001c*/ 	.word	0x00000000
        /*0020*/ 	.short	0x0000
        /*0022*/ 	.short	0x0000
        /*0024*/ 	.byte	0x00, 0xf5, 0x21, 0x00


	//----- nvinfo : EIATTR_SPARSE_MMA_MASK
	.align		4
.L_15:
        /*0028*/ 	.byte	0x03, 0x50
        /*002a*/ 	.short	0x0000


	//----- nvinfo : EIATTR_MAXREG_COUNT
	.align		4
        /*002c*/ 	.byte	0x03, 0x1b
        /*002e*/ 	.short	0x00ff


	//----- nvinfo : EIATTR_MERCURY_ISA_VERSION
	.align		4
        /*0030*/ 	.byte	0x03, 0x5f
        /*0032*/ 	.short	0x0101


	//----- nvinfo : EIATTR_VRC_CTA_INIT_COUNT
	.align		4
        /*0034*/ 	.byte	0x02, 0x4a
	.zero		1
	.zero		1


	//----- nvinfo : EIATTR_EXIT_INSTR_OFFSETS
	.align		4
        /*0038*/ 	.byte	0x04, 0x1c
        /*003a*/ 	.short	(.L_17 - .L_16)


	//   ....[0]....
.L_16:
        /*003c*/ 	.word	0x000000b0


	//   ....[1]....
        /*0040*/ 	.word	0x00000270


	//----- nvinfo : EIATTR_CBANK_PARAM_SIZE
	.align		4
.L_17:
        /*0044*/ 	.byte	0x03, 0x19
        /*0046*/ 	.short	0x0010


	//----- nvinfo : EIATTR_PARAM_CBANK
	.align		4
        /*0048*/ 	.byte	0x04, 0x0a
        /*004a*/ 	.short	(.L_19 - .L_18)
	.align		4
.L_18:
        /*004c*/ 	.word	index@(.nv.constant0._Z15nn_ReLU6_kernelPfS_)
        /*0050*/ 	.short	0x0380
        /*0052*/ 	.short	0x0010


	//----- nvinfo : EIATTR_SW_WAR
	.align		4
.L_19:
        /*0054*/ 	.byte	0x04, 0x36
        /*0056*/ 	.short	(.L_21 - .L_20)
.L_20:
        /*0058*/ 	.word	0x00000008
.L_21:


//--------------------- .nv.callgraph             --------------------------
	.section	.nv.callgraph,"",@"SHT_CUDA_CALLGRAPH"
	.align	4
	.sectionentsize	8
	.align		4
        /*0000*/ 	.word	0x00000000
	.align		4
        /*0004*/ 	.word	0xffffffff
	.align		4
        /*0008*/ 	.word	0x00000000
	.align		4
        /*000c*/ 	.word	0xfffffffe
	.align		4
        /*0010*/ 	.word	0x00000000
	.align		4
        /*0014*/ 	.word	0xfffffffd
	.align		4
        /*0018*/ 	.word	0x00000000
	.align		4
        /*001c*/ 	.word	0xfffffffc


//--------------------- .nv.constant4             --------------------------
	.section	.nv.constant4,"a",@progbits
	.align	8
	.align		8
.nv.constant4:
        /*0000*/ 	.dword	x
	.align		8
        /*0008*/ 	.dword	relu_out
	.align		8
        /*0010*/ 	.dword	six
	.align		8
        /*0018*/ 	.dword	result


//--------------------- .text._Z15nn_ReLU6_kernelPfS_ --------------------------
	.section	.text._Z15nn_ReLU6_kernelPfS_,"ax",@progbits
	.align	128
        .global         _Z15nn_ReLU6_kernelPfS_
        .type           _Z15nn_ReLU6_kernelPfS_,@function
        .size           _Z15nn_ReLU6_kernelPfS_,(.L_x_1 - _Z15nn_ReLU6_kernelPfS_)
        .other          _Z15nn_ReLU6_kernelPfS_,@"STO_CUDA_ENTRY STV_DEFAULT"
_Z15nn_ReLU6_kernelPfS_:
.text._Z15nn_ReLU6_kernelPfS_:
[----:B------:R-:W-:Y:S01]  /*0000*/  LDC R1, c[0x0][0x37c] ;  /* 0x0000df00ff017b82 */ /* 0x000fe20000000800 */
[----:B------:R-:W0:Y:S07]  /*0010*/  S2R R5, SR_TID.X ;  /* 0x0000000000057919 */ /* 0x000e2e0000002100 */
[----:B------:R-:W1:Y:S01]  /*0020*/  LDC R0, c[0x0][0x364] ;  /* 0x0000d900ff007b82 */ /* 0x000e620000000800 */
[----:B------:R-:W1:Y:S07]  /*0030*/  S2R R17, SR_TID.Y ;  /* 0x0000000000117919 */ /* 0x000e6e0000002200 */
[----:B------:R-:W0:Y:S08]  /*0040*/  S2UR UR5, SR_CTAID.X ;  /* 0x00000000000579c3 */ /* 0x000e300000002500 */
[----:B------:R-:W0:Y:S08]  /*0050*/  LDC R2, c[0x0][0x360] ;  /* 0x0000d800ff027b82 */ /* 0x000e300000000800 */
[----:B------:R-:W1:Y:S01]  /*0060*/  S2UR UR4, SR_CTAID.Y ;  /* 0x00000000000479c3 */ /* 0x000e620000002600 */
[----:B0-----:R-:W-:-:S05]  /*0070*/  IMAD R5, R2, UR5, R5 ;  /* 0x0000000502057c24 */ /* 0x001fca000f8e0205 */
[----:B------:R-:W-:Y:S01]  /*0080*/  ISETP.GT.AND P0, PT, R5, 0x7, PT ;  /* 0x000000070500780c */ /* 0x000fe20003f04270 */
[----:B-1----:R-:W-:-:S05]  /*0090*/  IMAD R17, R0, UR4, R17 ;  /* 0x0000000400117c24 */ /* 0x002fca000f8e0211 */
[----:B------:R-:W-:-:S13]  /*00a0*/  ISETP.GT.U32.OR P0, PT, R17, 0x7, P0 ;  /* 0x000000071100780c */ /* 0x000fda0000704470 */
[----:B------:R-:W-:Y:S05]  /*00b0*/  @P0 EXIT ;  /* 0x000000000000094d */ /* 0x000fea0003800000 */
[----:B------:R-:W0:Y:S01]  /*00c0*/  LDC.64 R8, c[0x0][0x380] ;  /* 0x0000e000ff087b82 */ /* 0x000e220000000a00 */
[----:B------:R-:W1:Y:S01]  /*00d0*/  LDCU.64 UR4, c[0x0][0x358] ;  /* 0x00006b00ff0477ac */ /* 0x000e620008000a00 */
[----:B------:R-:W-:-:S06]  /*00e0*/  LEA R0, R17, R5, 0x3 ;  /* 0x0000000511007211 */ /* 0x000fcc00078e18ff */
[----:B------:R-:W2:Y:S08]  /*00f0*/  LDC.64 R6, c[0x4][RZ] ;  /* 0x01000000ff067b82 */ /* 0x000eb00000000a00 */
[----:B------:R-:W3:Y:S01]  /*0100*/  LDC.64 R10, c[0x4][0x8] ;  /* 0x01000200ff0a7b82 */ /* 0x000ee20000000a00 */
[----:B0-----:R-:W-:-:S07]  /*0110*/  IMAD.WIDE R8, R0, 0x4, R8 ;  /* 0x0000000400087825 */ /* 0x001fce00078e0208 */
[----:B------:R-:W0:Y:S01]  /*0120*/  LDC.64 R12, c[0x4][0x10] ;  /* 0x01000400ff0c7b82 */ /* 0x000e220000000a00 */
[----:B-1----:R-:W4:Y:S01]  /*0130*/  LDG.E R4, desc[UR4][R8.64] ;  /* 0x0000000408047981 */ /* 0x002f22000c1e1900 */
[----:B--2---:R-:W-:-:S06]  /*0140*/  IMAD.WIDE.U32 R6, R17, 0x20, R6 ;  /* 0x0000002011067825 */ /* 0x004fcc00078e0006 */
[----:B------:R-:W1:Y:S01]  /*0150*/  LDC.64 R14, c[0x4][0x18] ;  /* 0x01000600ff0e7b82 */ /* 0x000e620000000a00 */
[----:B------:R-:W-:-:S07]  /*0160*/  IMAD.WIDE R6, R5, 0x4, R6 ;  /* 0x0000000405067825 */ /* 0x000fce00078e0206 */
[----:B------:R-:W2:Y:S01]  /*0170*/  LDC.64 R2, c[0x0][0x388] ;  /* 0x0000e200ff027b82 */ /* 0x000ea20000000a00 */
[----:B---3--:R-:W-:-:S04]  /*0180*/  IMAD.WIDE.U32 R10, R17, 0x20, R10 ;  /* 0x00000020110a7825 */ /* 0x008fc800078e000a */
[----:B------:R-:W-:-:S04]  /*0190*/  IMAD.WIDE R10, R5, 0x4, R10 ;  /* 0x00000004050a7825 */ /* 0x000fc800078e020a */
[----:B0-----:R-:W-:-:S04]  /*01a0*/  IMAD.WIDE.U32 R12, R17, 0x20, R12 ;  /* 0x00000020110c7825 */ /* 0x001fc800078e000c */
[----:B-1----:R-:W-:-:S04]  /*01b0*/  IMAD.WIDE.U32 R14, R17, 0x20, R14 ;  /* 0x00000020110e7825 */ /* 0x002fc800078e000e */
[----:B------:R-:W-:Y:S02]  /*01c0*/  HFMA2 R17, -RZ, RZ, 2.375, 0 ;  /* 0x40c00000ff117431 */ /* 0x000fe400000001ff */
[----:B------:R-:W-:-:S04]  /*01d0*/  IMAD.WIDE R12, R5, 0x4, R12 ;  /* 0x00000004050c7825 */ /* 0x000fc800078e020c */
[----:B------:R-:W-:-:S04]  /*01e0*/  IMAD.WIDE R14, R5, 0x4, R14 ;  /* 0x00000004050e7825 */ /* 0x000fc800078e020e */
[----:B--2---:R-:W-:Y:S01]  /*01f0*/  IMAD.WIDE R2, R0, 0x4, R2 ;  /* 0x0000000400027825 */ /* 0x004fe200078e0202 */
[----:B----4-:R-:W-:Y:S01]  /*0200*/  FMNMX R9, RZ, R4, !PT ;  /* 0x00000004ff097209 */ /* 0x010fe20007800000 */
[----:B------:R-:W-:Y:S03]  /*0210*/  STG.E desc[UR4][R6.64], R4 ;  /* 0x0000000406007986 */ /* 0x000fe6000c101904 */
[----:B------:R-:W-:Y:S01]  /*0220*/  FMNMX R5, R9, 6, PT ;  /* 0x40c0000009057809 */ /* 0x000fe20003800000 */
[----:B------:R-:W-:Y:S04]  /*0230*/  STG.E desc[UR4][R10.64], R9 ;  /* 0x000000090a007986 */ /* 0x000fe8000c101904 */
[----:B------:R-:W-:Y:S04]  /*0240*/  STG.E desc[UR4][R12.64], R17 ;  /* 0x000000110c007986 */ /* 0x000fe8000c101904 */
[----:B------:R-:W-:Y:S04]  /*0250*/  STG.E desc[UR4][R14.64], R5 ;  /* 0x000000050e007986 */ /* 0x000fe8000c101904 */
[----:B------:R-:W-:Y:S01]  /*0260*/  STG.E desc[UR4][R2.64], R5 ;  /* 0x0000000502007986 */ /* 0x000fe2000c101904 */
[----:B------:R-:W-:Y:S05]  /*0270*/  EXIT ;  /* 0x000000000000794d */ /* 0x000fea0003800000 */
.L_x_0:
[----:B------:R-:W-:-:S00]  /*0280*/  BRA `(.L_x_0) ;  /* 0xfffffffc00fc7947 */ /* 0x000fc0000383ffff */
[----:B------:R-:W-:-:S00]  /*0290*/  NOP ;  /* 0x0000000000007918 */ /* 0x000fc00000000000 */
        /* <DEDUP_REMOVED lines=14> */
.L_x_1:


//--------------------- .nv.shared.reserved.0     --------------------------
	.section	.nv.shared.reserved.0,"aw",@nobits
	.weak		__nv_reservedSMEM_offset_0_alias
	.size		__nv_reservedSMEM_offset_0_alias, 0, 64
	.other		__nv_reservedSMEM_offset_0_alias,@"STO_CUDA_RESERVED_SHARED STV_DEFAULT"
__nv_reservedSMEM_offset_0_alias:
	.zero		0
	.zero		64


//--------------------- .nv.global                --------------------------
	.section	.nv.global,"aw",@nobits
	.align	4
.nv.global:
	.type		six,@object
	.size		six,(x - six)
six:
	.zero		256
	.type		x,@object
	.size		x,(result - x)
x:
	.zero		256
	.type		result,@object
	.size		result,(relu_out - result)
result:
	.zero		256
	.type		relu_out,@object
	.size		relu_out,(.L_1 - relu_out)
relu_out:
	.zero		256
.L_1:


//--------------------- .nv.constant0._Z15nn_ReLU6_kernelPfS_ --------------------------
	.section	.nv.constant0._Z15nn_ReLU6_kernelPfS_,"a",@progbits
	.sectionflags	@""
	.align	4
.nv.constant0._Z15nn_ReLU6_kernelPfS_:
	.zero		912


//--------------------- SYMBOLS --------------------------

	.type		.nv.reservedSmem.offset0,@object
	.size		.nv.reservedSmem.offset0,0x4
